	.headerflags	@"EF_CUDA_TEXMODE_UNIFIED EF_CUDA_64BIT_ADDRESS EF_CUDA_ACCELERATORS EF_CUDA_SM90 EF_CUDA_VIRTUAL_SM(EF_CUDA_SM90)"
	.elftype	@"ET_EXEC"


//--------------------- .nv.info                  --------------------------
	.section	.nv.info,"",@"SHT_CUDA_INFO"
	.align	4


	//----- nvinfo : EIATTR_REGCOUNT
	.align		4
        /*0000*/ 	.byte	0x04, 0x2f
        /*0002*/ 	.short	(.L_3 - .L_2)
	.align		4
.L_2:
        /*0004*/ 	.word	index@(triton_poi_fused__native_batch_norm_legit_no_training_reflection_pad2d_relu_10)
        /*0008*/ 	.word	0x00000018


	//----- nvinfo : EIATTR_MIN_STACK_SIZE
	.align		4
.L_3:
        /*000c*/ 	.byte	0x04, 0x12
        /*000e*/ 	.short	(.L_5 - .L_4)
	.align		4
.L_4:
        /*0010*/ 	.word	index@(triton_poi_fused__native_batch_norm_legit_no_training_reflection_pad2d_relu_10)
        /*0014*/ 	.word	0x00000000


	//----- nvinfo : EIATTR_FRAME_SIZE
	.align		4
.L_5:
        /*0018*/ 	.byte	0x04, 0x11
        /*001a*/ 	.short	(.L_7 - .L_6)
	.align		4
.L_6:
        /*001c*/ 	.word	index@(triton_poi_fused__native_batch_norm_legit_no_training_reflection_pad2d_relu_10)
        /*0020*/ 	.word	0x00000000


	//----- nvinfo : EIATTR_MIN_STACK_SIZE
	.align		4
.L_7:
        /*0024*/ 	.byte	0x04, 0x12
        /*0026*/ 	.short	(.L_9 - .L_8)
	.align		4
.L_8:
        /*0028*/ 	.word	index@(triton_poi_fused__native_batch_norm_legit_no_training_reflection_pad2d_relu_10)
        /*002c*/ 	.word	0x00000000
.L_9:


//--------------------- .nv.info.triton_poi_fused__native_batch_norm_legit_no_training_reflection_pad2d_relu_10 --------------------------
	.section	.nv.info.triton_poi_fused__native_batch_norm_legit_no_training_reflection_pad2d_relu_10,"",@"SHT_CUDA_INFO"
	.sectionflags	@""
	.align	4


	//----- nvinfo : EIATTR_CUDA_API_VERSION
	.align		4
        /*0000*/ 	.byte	0x04, 0x37
        /*0002*/ 	.short	(.L_11 - .L_10)
.L_10:
        /*0004*/ 	.word	0x0000007c


	//----- nvinfo : EIATTR_KPARAM_INFO
	.align		4
.L_11:
        /*0008*/ 	.byte	0x04, 0x17
        /*000a*/ 	.short	(.L_13 - .L_12)
.L_12:
        /*000c*/ 	.word	0x00000000
        /*0010*/ 	.short	0x0006
        /*0012*/ 	.short	0x0030
        /*0014*/ 	.byte	0x00, 0xf0, 0x11, 0x00


	//----- nvinfo : EIATTR_KPARAM_INFO
	.align		4
.L_13:
        /*0018*/ 	.byte	0x04, 0x17
        /*001a*/ 	.short	(.L_15 - .L_14)
.L_14:
        /*001c*/ 	.word	0x00000000
        /*0020*/ 	.short	0x0005
        /*0022*/ 	.short	0x0028
        /*0024*/ 	.byte	0x00, 0xf4, 0x21, 0x00


	//----- nvinfo : EIATTR_KPARAM_INFO
	.align		4
.L_15:
        /*0028*/ 	.byte	0x04, 0x17
        /*002a*/ 	.short	(.L_17 - .L_16)
.L_16:
        /*002c*/ 	.word	0x00000000
        /*0030*/ 	.short	0x0004
        /*0032*/ 	.short	0x0020
        /*0034*/ 	.byte	0x00, 0xf4, 0x21, 0x00


	//----- nvinfo : EIATTR_KPARAM_INFO
	.align		4
.L_17:
        /*0038*/ 	.byte	0x04, 0x17
        /*003a*/ 	.short	(.L_19 - .L_18)
.L_18:
        /*003c*/ 	.word	0x00000000
        /*0040*/ 	.short	0x0003
        /*0042*/ 	.short	0x0018
        /*0044*/ 	.byte	0x00, 0xf4, 0x21, 0x00


	//----- nvinfo : EIATTR_KPARAM_INFO
	.align		4
.L_19:
        /*0048*/ 	.byte	0x04, 0x17
        /*004a*/ 	.short	(.L_21 - .L_20)
.L_20:
        /*004c*/ 	.word	0x00000000
        /*0050*/ 	.short	0x0002
        /*0052*/ 	.short	0x0010
        /*0054*/ 	.byte	0x00, 0xf4, 0x21, 0x00


	//----- nvinfo : EIATTR_KPARAM_INFO
	.align		4
.L_21:
        /*0058*/ 	.byte	0x04, 0x17
        /*005a*/ 	.short	(.L_23 - .L_22)
.L_22:
        /*005c*/ 	.word	0x00000000
        /*0060*/ 	.short	0x0001
        /*0062*/ 	.short	0x0008
        /*0064*/ 	.byte	0x00, 0xf4, 0x21, 0x00


	//----- nvinfo : EIATTR_KPARAM_INFO
	.align		4
.L_23:
        /*0068*/ 	.byte	0x04, 0x17
        /*006a*/ 	.short	(.L_25 - .L_24)
.L_24:
        /*006c*/ 	.word	0x00000000
        /*0070*/ 	.short	0x0000
        /*0072*/ 	.short	0x0000
        /*0074*/ 	.byte	0x00, 0xf4, 0x21, 0x00


	//----- nvinfo : EIATTR_SPARSE_MMA_MASK
	.align		4
.L_25:
        /*0078*/ 	.byte	0x03, 0x50
        /*007a*/ 	.short	0x0000


	//----- nvinfo : EIATTR_MAXREG_COUNT
	.align		4
        /*007c*/ 	.byte	0x03, 0x1b
        /*007e*/ 	.short	0x00ff


	//----- nvinfo : EIATTR_EXIT_INSTR_OFFSETS
	.align		4
        /*0080*/ 	.byte	0x04, 0x1c
        /*0082*/ 	.short	(.L_27 - .L_26)


	//   ....[0]....
.L_26:
        /*0084*/ 	.word	0x000006c0


	//   ....[1]....
        /*0088*/ 	.word	0x000006e0


	//----- nvinfo : EIATTR_REQNTID
	.align		4
.L_27:
        /*008c*/ 	.byte	0x04, 0x10
        /*008e*/ 	.short	(.L_29 - .L_28)
.L_28:
        /*0090*/ 	.word	0x00000100
        /*0094*/ 	.word	0x00000001
        /*0098*/ 	.word	0x00000001


	//----- nvinfo : EIATTR_CBANK_PARAM_SIZE
	.align		4
.L_29:
        /*009c*/ 	.byte	0x03, 0x19
        /*009e*/ 	.short	0x0034


	//----- nvinfo : EIATTR_PARAM_CBANK
	.align		4
        /*00a0*/ 	.byte	0x04, 0x0a
        /*00a2*/ 	.short	(.L_31 - .L_30)
	.align		4
.L_30:
        /*00a4*/ 	.word	index@(.nv.constant0.triton_poi_fused__native_batch_norm_legit_no_training_reflection_pad2d_relu_10)
        /*00a8*/ 	.short	0x0210
        /*00aa*/ 	.short	0x0034


	//----- nvinfo : EIATTR_SW_WAR
	.align		4
.L_31:
        /*00ac*/ 	.byte	0x04, 0x36
        /*00ae*/ 	.short	(.L_33 - .L_32)
.L_32:
        /*00b0*/ 	.word	0x00000008
.L_33:


//--------------------- .nv.callgraph             --------------------------
	.section	.nv.callgraph,"",@"SHT_CUDA_CALLGRAPH"
	.align	4
	.sectionentsize	8
	.align		4
        /*0000*/ 	.word	0x00000000
	.align		4
        /*0004*/ 	.word	0xffffffff
	.align		4
        /*0008*/ 	.word	0x00000000
	.align		4
        /*000c*/ 	.word	0xfffffffe
	.align		4
        /*0010*/ 	.word	0x00000000
	.align		4
        /*0014*/ 	.word	0xfffffffd
	.align		4
        /*0018*/ 	.word	0x00000000
	.align		4
        /*001c*/ 	.word	0xfffffffc


//--------------------- .nv.constant4             --------------------------
	.section	.nv.constant4,"a",@progbits
	.align	8
	.align		8
.nv.constant4:
        /*0000*/ 	.dword	_$_str
	.align		8
        /*0008*/ 	.dword	_$_str_$_2


//--------------------- .text.triton_poi_fused__native_batch_norm_legit_no_training_reflection_pad2d_relu_10 --------------------------
	.section	.text.triton_poi_fused__native_batch_norm_legit_no_training_reflection_pad2d_relu_10,"ax",@progbits
	.align	128
        .global         triton_poi_fused__native_batch_norm_legit_no_training_reflection_pad2d_relu_10
        .type           triton_poi_fused__native_batch_norm_legit_no_training_reflection_pad2d_relu_10,@function
        .size           triton_poi_fused__native_batch_norm_legit_no_training_reflection_pad2d_relu_10,(.L_x_1 - triton_poi_fused__native_batch_norm_legit_no_training_reflection_pad2d_relu_10)
        .other          triton_poi_fused__native_batch_norm_legit_no_training_reflection_pad2d_relu_10,@"STO_CUDA_ENTRY STV_DEFAULT"
triton_poi_fused__native_batch_norm_legit_no_training_reflection_pad2d_relu_10:
.text.triton_poi_fused__native_batch_norm_legit_no_training_reflection_pad2d_relu_10:
[----:B------:R-:W0:Y:S01]  /*0000*/  LDC R1, c[0x0][0x28] ;  /* 0x00000a00ff017b82 */ /* 0x000e220000000800 */
[----:B------:R-:W1:Y:S01]  /*0010*/  S2R R0, SR_TID.X ;  /* 0x0000000000007919 */ /* 0x000e620000002100 */
[----:B------:R-:W-:-:S06]  /*0020*/  HFMA2.MMA R2, -RZ, RZ, 0, 0 ;  /* 0x00000000ff027435 */ /* 0x000fcc00000001ff */
[----:B------:R-:W2:Y:S01]  /*0030*/  LDC.64 R14, c[0x0][0x220] ;  /* 0x00008800ff0e7b82 */ /* 0x000ea20000000a00 */
[----:B------:R-:W-:Y:S01]  /*0040*/  IMAD.MOV.U32 R4, RZ, RZ, RZ ;  /* 0x000000ffff047224 */ /* 0x000fe200078e00ff */
[----:B------:R-:W3:Y:S01]  /*0050*/  S2R R3, SR_CTAID.X ;  /* 0x0000000000037919 */ /* 0x000ee20000002500 */
[----:B------:R-:W-:Y:S01]  /*0060*/  ULDC.64 UR4, c[0x0][0x208] ;  /* 0x0000820000047ab9 */ /* 0x000fe20000000a00 */
[----:B-1----:R-:W-:-:S05]  /*0070*/  IMAD.SHL.U32 R0, R0, 0x2, RZ ;  /* 0x0000000200007824 */ /* 0x002fca00078e00ff */
[----:B------:R-:W-:-:S05]  /*0080*/  LOP3.LUT R0, R0, 0x1fe, RZ, 0xc0, !PT ;  /* 0x000001fe00007812 */ /* 0x000fca00078ec0ff */
[----:B---3--:R-:W-:-:S04]  /*0090*/  IMAD R3, R3, 0x200, R0 ;  /* 0x0000020003037824 */ /* 0x008fc800078e0200 */
[C---:B------:R-:W-:Y:S01]  /*00a0*/  IMAD.HI R8, R3.reuse, 0x6aff5f81, RZ ;  /* 0x6aff5f8103087827 */ /* 0x040fe200078e02ff */
[----:B------:R-:W-:-:S03]  /*00b0*/  ISETP.GE.AND P0, PT, R3, 0x132400, PT ;  /* 0x001324000300780c */ /* 0x000fc60003f06270 */
[----:B------:R-:W-:Y:S01]  /*00c0*/  IMAD.HI R6, R3, -0x15f15f15, R2 ;  /* 0xea0ea0eb03067827 */ /* 0x000fe200078e0202 */
[----:B------:R-:W-:-:S04]  /*00d0*/  SHF.R.U32.HI R5, RZ, 0x1f, R8 ;  /* 0x0000001fff057819 */ /* 0x000fc80000011608 */
[----:B------:R-:W-:Y:S01]  /*00e0*/  LEA.HI.SX32 R8, R8, R5, 0x15 ;  /* 0x0000000508087211 */ /* 0x000fe200078faaff */
[----:B------:R-:W-:Y:S01]  /*00f0*/  VIADD R5, R3, 0x1 ;  /* 0x0000000103057836 */ /* 0x000fe20000000000 */
[----:B------:R-:W-:Y:S02]  /*0100*/  SHF.R.U32.HI R7, RZ, 0x1f, R6 ;  /* 0x0000001fff077819 */ /* 0x000fe40000011606 */
[----:B------:R-:W-:Y:S01]  /*0110*/  LEA.HI R0, R8, R8, RZ, 0x6 ;  /* 0x0000000808007211 */ /* 0x000fe200078f30ff */
[----:B------:R-:W-:Y:S01]  /*0120*/  IMAD.HI R4, R5, -0x15f15f15, R4 ;  /* 0xea0ea0eb05047827 */ /* 0x000fe200078e0204 */
[----:B------:R-:W-:Y:S02]  /*0130*/  LEA.HI.SX32 R7, R6, R7, 0x1a ;  /* 0x0000000706077211 */ /* 0x000fe400078fd2ff */
[----:B------:R-:W-:Y:S01]  /*0140*/  LOP3.LUT R11, R0, 0xffffffc0, RZ, 0xc0, !PT ;  /* 0xffffffc0000b7812 */ /* 0x000fe200078ec0ff */
[----:B------:R-:W-:Y:S01]  /*0150*/  IMAD.MOV.U32 R0, RZ, RZ, RZ ;  /* 0x000000ffff007224 */ /* 0x000fe200078e00ff */
[----:B------:R-:W-:-:S02]  /*0160*/  MOV R6, RZ ;  /* 0x000000ff00067202 */ /* 0x000fc40000000f00 */
[----:B------:R-:W-:Y:S02]  /*0170*/  IADD3 R11, R8, -R11, RZ ;  /* 0x8000000b080b7210 */ /* 0x000fe40007ffe0ff */
[----:B------:R-:W-:Y:S01]  /*0180*/  SHF.R.U32.HI R9, RZ, 0x1f, R4 ;  /* 0x0000001fff097819 */ /* 0x000fe20000011604 */
[----:B------:R-:W-:-:S04]  /*0190*/  IMAD.HI R6, R7, -0x15f15f15, R6 ;  /* 0xea0ea0eb07067827 */ /* 0x000fc800078e0206 */
[----:B--2---:R-:W-:Y:S01]  /*01a0*/  IMAD.WIDE R14, R11, 0x4, R14 ;  /* 0x000000040b0e7825 */ /* 0x004fe200078e020e */
[----:B------:R-:W-:Y:S02]  /*01b0*/  SHF.R.U32.HI R13, RZ, 0x1f, R6 ;  /* 0x0000001fff0d7819 */ /* 0x000fe40000011606 */
[----:B------:R-:W-:Y:S02]  /*01c0*/  LEA.HI.SX32 R9, R4, R9, 0x1a ;  /* 0x0000000904097211 */ /* 0x000fe400078fd2ff */
[----:B------:R-:W2:Y:S01]  /*01d0*/  @!P0 LDG.E.EL R2, desc[UR4][R14.64] ;  /* 0x000000040e028981 */ /* 0x000ea2000c2e1900 */
[----:B------:R-:W-:-:S03]  /*01e0*/  LEA.HI.SX32 R13, R6, R13, 0x1a ;  /* 0x0000000d060d7211 */ /* 0x000fc600078fd2ff */
[----:B------:R1:W3:Y:S01]  /*01f0*/  @!P0 LDG.E.EL R0, desc[UR4][R14.64] ;  /* 0x000000040e008981 */ /* 0x0002e2000c2e1900 */
[----:B------:R-:W-:Y:S01]  /*0200*/  IMAD R4, R7, -0x46, R3 ;  /* 0xffffffba07047824 */ /* 0x000fe200078e0203 */
[----:B------:R-:W-:Y:S01]  /*0210*/  LEA R8, R8, 0xfff, 0xc ;  /* 0x00000fff08087811 */ /* 0x000fe200078e60ff */
[----:B------:R-:W-:Y:S02]  /*0220*/  IMAD R9, R9, -0x46, R5 ;  /* 0xffffffba09097824 */ /* 0x000fe400078e0205 */
[----:B------:R-:W-:Y:S01]  /*0230*/  IMAD R13, R13, -0x46, R7 ;  /* 0xffffffba0d0d7824 */ /* 0x000fe200078e0207 */
[----:B------:R-:W-:Y:S01]  /*0240*/  IADD3 R4, R4, -0x3, RZ ;  /* 0xfffffffd04047810 */ /* 0x000fe20007ffe0ff */
[----:B------:R-:W-:-:S03]  /*0250*/  VIADD R9, R9, 0xfffffffd ;  /* 0xfffffffd09097836 */ /* 0x000fc60000000000 */
[----:B------:R-:W-:Y:S01]  /*0260*/  IABS R5, R4 ;  /* 0x0000000400057213 */ /* 0x000fe20000000000 */
[----:B-1----:R-:W1:Y:S01]  /*0270*/  LDC.64 R14, c[0x0][0x218] ;  /* 0x00008600ff0e7b82 */ /* 0x002e620000000a00 */
[----:B------:R-:W-:Y:S02]  /*0280*/  IADD3 R4, R13, -0x3, RZ ;  /* 0xfffffffd0d047810 */ /* 0x000fe40007ffe0ff */
[----:B------:R-:W-:Y:S02]  /*0290*/  IABS R6, R9 ;  /* 0x0000000900067213 */ /* 0x000fe40000000000 */
[----:B------:R-:W-:Y:S01]  /*02a0*/  IABS R9, R4 ;  /* 0x0000000400097213 */ /* 0x000fe20000000000 */
[----:B------:R-:W-:Y:S01]  /*02b0*/  VIADD R4, R5, 0xffffffc1 ;  /* 0xffffffc105047836 */ /* 0x000fe20000000000 */
[----:B------:R-:W-:Y:S01]  /*02c0*/  IADD3 R5, R6, -0x3f, RZ ;  /* 0xffffffc106057810 */ /* 0x000fe20007ffe0ff */
[----:B------:R-:W4:Y:S03]  /*02d0*/  LDC.64 R12, c[0x0][0x210] ;  /* 0x00008400ff0c7b82 */ /* 0x000f260000000a00 */
[----:B------:R-:W-:Y:S01]  /*02e0*/  IABS R10, R4 ;  /* 0x00000004000a7213 */ /* 0x000fe20000000000 */
[----:B------:R-:W-:Y:S01]  /*02f0*/  VIADD R4, R9, 0xffffffc1 ;  /* 0xffffffc109047836 */ /* 0x000fe20000000000 */
[----:B------:R-:W-:-:S02]  /*0300*/  IABS R17, R5 ;  /* 0x0000000500117213 */ /* 0x000fc40000000000 */
[----:B------:R-:W-:Y:S01]  /*0310*/  MOV R9, R10 ;  /* 0x0000000a00097202 */ /* 0x000fe20000000f00 */
[----:B------:R-:W5:Y:S01]  /*0320*/  LDC.64 R6, c[0x0][0x228] ;  /* 0x00008a00ff067b82 */ /* 0x000f620000000a00 */
[----:B------:R-:W-:Y:S01]  /*0330*/  IABS R19, R4 ;  /* 0x0000000400137213 */ /* 0x000fe20000000000 */
[----:B------:R-:W-:Y:S02]  /*0340*/  IMAD.MOV.U32 R10, RZ, RZ, RZ ;  /* 0x000000ffff0a7224 */ /* 0x000fe400078e00ff */
[----:B------:R-:W-:Y:S01]  /*0350*/  IMAD.IADD R9, R8, 0x1, -R9 ;  /* 0x0000000108097824 */ /* 0x000fe200078e0a09 */
[----:B------:R-:W-:-:S03]  /*0360*/  IADD3 R8, R8, -R17, RZ ;  /* 0x8000001108087210 */ /* 0x000fc60007ffe0ff */
[----:B------:R-:W5:Y:S01]  /*0370*/  LDC.64 R4, c[0x0][0x230] ;  /* 0x00008c00ff047b82 */ /* 0x000f620000000a00 */
[C---:B------:R-:W-:Y:S02]  /*0380*/  IMAD R9, R19.reuse, -0x40, R9 ;  /* 0xffffffc013097824 */ /* 0x040fe400078e0209 */
[----:B------:R-:W-:Y:S02]  /*0390*/  IMAD R19, R19, -0x40, R8 ;  /* 0xffffffc013137824 */ /* 0x000fe400078e0208 */
[----:B-1----:R-:W-:Y:S01]  /*03a0*/  IMAD.WIDE R20, R11, 0x4, R14 ;  /* 0x000000040b147825 */ /* 0x002fe200078e020e */
[----:B------:R-:W-:-:S03]  /*03b0*/  CS2R R14, SRZ ;  /* 0x00000000000e7805 */ /* 0x000fc6000001ff00 */
[--C-:B----4-:R-:W-:Y:S01]  /*03c0*/  IMAD.WIDE R8, R9, 0x4, R12.reuse ;  /* 0x0000000409087825 */ /* 0x110fe200078e020c */
[----:B------:R-:W4:Y:S03]  /*03d0*/  @!P0 LDG.E.EL R10, desc[UR4][R20.64] ;  /* 0x00000004140a8981 */ /* 0x000f26000c2e1900 */
[----:B------:R-:W-:Y:S01]  /*03e0*/  IMAD.WIDE R18, R19, 0x4, R12 ;  /* 0x0000000413127825 */ /* 0x000fe200078e020c */
[----:B------:R-:W-:Y:S01]  /*03f0*/  CS2R R12, SRZ ;  /* 0x00000000000c7805 */ /* 0x000fe2000001ff00 */
[----:B------:R-:W4:Y:S02]  /*0400*/  @!P0 LDG.E.EL R15, desc[UR4][R20.64] ;  /* 0x00000004140f8981 */ /* 0x000f24000c2e1900 */
[----:B-----5:R-:W-:-:S03]  /*0410*/  IMAD.WIDE R6, R11, 0x4, R6 ;  /* 0x000000040b067825 */ /* 0x020fc600078e0206 */
[----:B------:R-:W4:Y:S01]  /*0420*/  @!P0 LDG.E.EL R13, desc[UR4][R8.64] ;  /* 0x00000004080d8981 */ /* 0x000f22000c2e1900 */
[----:B0-----:R-:W-:Y:S01]  /*0430*/  IMAD.WIDE R4, R11, 0x4, R4 ;  /* 0x000000040b047825 */ /* 0x001fe200078e0204 */
[----:B------:R-:W-:Y:S02]  /*0440*/  HFMA2.MMA R11, -RZ, RZ, 0, 0 ;  /* 0x00000000ff0b7435 */ /* 0x000fe400000001ff */
[----:B------:R-:W5:Y:S01]  /*0450*/  @!P0 LDG.E.EL R12, desc[UR4][R18.64] ;  /* 0x00000004120c8981 */ /* 0x000f62000c2e1900 */
[----:B------:R-:W-:-:S03]  /*0460*/  CS2R R16, SRZ ;  /* 0x0000000000107805 */ /* 0x000fc6000001ff00 */
[----:B------:R-:W5:Y:S04]  /*0470*/  @!P0 LDG.E.EL R14, desc[UR4][R4.64] ;  /* 0x00000004040e8981 */ /* 0x000f68000c2e1900 */
[----:B------:R-:W5:Y:S04]  /*0480*/  @!P0 LDG.E.EL R17, desc[UR4][R6.64] ;  /* 0x0000000406118981 */ /* 0x000f68000c2e1900 */
[----:B------:R-:W5:Y:S04]  /*0490*/  @!P0 LDG.E.EL R16, desc[UR4][R6.64] ;  /* 0x0000000406108981 */ /* 0x000f68000c2e1900 */
[----:B------:R0:W5:Y:S02]  /*04a0*/  @!P0 LDG.E.EL R11, desc[UR4][R4.64] ;  /* 0x00000004040b8981 */ /* 0x000164000c2e1900 */
[----:B0-----:R-:W0:Y:S02]  /*04b0*/  LDC.64 R4, c[0x0][0x238] ;  /* 0x00008e00ff047b82 */ /* 0x001e240000000a00 */
[----:B0-----:R-:W-:-:S04]  /*04c0*/  IMAD.WIDE R4, R3, 0x4, R4 ;  /* 0x0000000403047825 */ /* 0x001fc800078e0204 */
[----:B--2---:R-:W-:Y:S01]  /*04d0*/  FADD R2, R2, 9.9999997473787516356e-06 ;  /* 0x3727c5ac02027421 */ /* 0x004fe20000000000 */
[----:B---3--:R-:W-:-:S03]  /*04e0*/  FADD R0, R0, 9.9999997473787516356e-06 ;  /* 0x3727c5ac00007421 */ /* 0x008fc60000000000 */
[----:B------:R-:W0:Y:S08]  /*04f0*/  MUFU.SQRT R8, R2 ;  /* 0x0000000200087308 */ /* 0x000e300000002000 */
[----:B------:R-:W1:Y:S01]  /*0500*/  MUFU.SQRT R9, R0 ;  /* 0x0000000000097308 */ /* 0x000e620000002000 */
[C---:B0-----:R-:W-:Y:S02]  /*0510*/  FSETP.GT.AND P1, PT, R8.reuse, 8.50705917302346158658e+37, PT ;  /* 0x7e8000000800780b */ /* 0x041fe40003f24000 */
[----:B------:R-:W-:-:S02]  /*0520*/  FSETP.GEU.AND P3, PT, R8, 1.175494350822287508e-38, PT ;  /* 0x008000000800780b */ /* 0x000fc40003f6e000 */
[C---:B-1----:R-:W-:Y:S02]  /*0530*/  FSETP.GT.AND P2, PT, R9.reuse, 8.50705917302346158658e+37, PT ;  /* 0x7e8000000900780b */ /* 0x042fe40003f44000 */
[----:B------:R-:W-:-:S07]  /*0540*/  FSETP.GEU.AND P4, PT, R9, 1.175494350822287508e-38, PT ;  /* 0x008000000900780b */ /* 0x000fce0003f8e000 */
[----:B------:R-:W-:-:S04]  /*0550*/  @P1 FMUL R8, R8, 0.25 ;  /* 0x3e80000008081820 */ /* 0x000fc80000400000 */
[----:B------:R-:W-:Y:S01]  /*0560*/  @!P3 FMUL R8, R8, 16777216 ;  /* 0x4b8000000808b820 */ /* 0x000fe20000400000 */
[----:B------:R-:W-:-:S04]  /*0570*/  @P2 FMUL R9, R9, 0.25 ;  /* 0x3e80000009092820 */ /* 0x000fc80000400000 */
[----:B------:R-:W-:Y:S01]  /*0580*/  @!P4 FMUL R9, R9, 16777216 ;  /* 0x4b8000000909c820 */ /* 0x000fe20000400000 */
[----:B------:R-:W0:Y:S01]  /*0590*/  MUFU.RCP R8, R8 ;  /* 0x0000000800087308 */ /* 0x000e220000001000 */
[----:B------:R-:W-:-:S07]  /*05a0*/  MOV R0, 0x3e800000 ;  /* 0x3e80000000007802 */ /* 0x000fce0000000f00 */
[----:B------:R-:W1:Y:S01]  /*05b0*/  MUFU.RCP R9, R9 ;  /* 0x0000000900097308 */ /* 0x000e620000001000 */
[C---:B------:R-:W-:Y:S02]  /*05c0*/  FSEL R7, R0.reuse, 1, P1 ;  /* 0x3f80000000077808 */ /* 0x040fe40000800000 */
[----:B------:R-:W-:-:S03]  /*05d0*/  FSEL R0, R0, 1, P2 ;  /* 0x3f80000000007808 */ /* 0x000fc60001000000 */
[----:B------:R-:W-:Y:S02]  /*05e0*/  @!P3 FMUL R7, R7, 16777216 ;  /* 0x4b8000000707b820 */ /* 0x000fe40000400000 */
[----:B------:R-:W-:Y:S01]  /*05f0*/  @!P4 FMUL R0, R0, 16777216 ;  /* 0x4b8000000000c820 */ /* 0x000fe20000400000 */
[----:B----4-:R-:W-:Y:S01]  /*0600*/  FADD R10, -R10, R13 ;  /* 0x0000000d0a0a7221 */ /* 0x010fe20000000100 */
[----:B0-----:R-:W-:Y:S01]  /*0610*/  FMUL R7, R8, R7 ;  /* 0x0000000708077220 */ /* 0x001fe20000400000 */
[----:B-----5:R-:W-:Y:S01]  /*0620*/  FADD R12, -R15, R12 ;  /* 0x0000000c0f0c7221 */ /* 0x020fe20000000100 */
[----:B-1----:R-:W-:Y:S02]  /*0630*/  FMUL R13, R9, R0 ;  /* 0x00000000090d7220 */ /* 0x002fe40000400000 */
[----:B------:R-:W-:Y:S02]  /*0640*/  FMUL R7, R10, R7 ;  /* 0x000000070a077220 */ /* 0x000fe40000400000 */
[----:B------:R-:W-:-:S02]  /*0650*/  FMUL R12, R12, R13 ;  /* 0x0000000d0c0c7220 */ /* 0x000fc40000400000 */
[----:B------:R-:W-:Y:S02]  /*0660*/  FFMA R7, R7, R17, R14 ;  /* 0x0000001107077223 */ /* 0x000fe4000000000e */
[----:B------:R-:W-:-:S03]  /*0670*/  FFMA R11, R12, R16, R11 ;  /* 0x000000100c0b7223 */ /* 0x000fc6000000000b */
[----:B------:R-:W-:Y:S02]  /*0680*/  FSETP.GEU.AND P1, PT, R7, RZ, PT ;  /* 0x000000ff0700720b */ /* 0x000fe40003f2e000 */
[----:B------:R-:W-:Y:S02]  /*0690*/  FSETP.GEU.AND P2, PT, R11, RZ, PT ;  /* 0x000000ff0b00720b */ /* 0x000fe40003f4e000 */
[----:B------:R-:W-:Y:S02]  /*06a0*/  FSEL R10, R7, RZ, P1 ;  /* 0x000000ff070a7208 */ /* 0x000fe40000800000 */
[----:B------:R-:W-:Y:S01]  /*06b0*/  FSEL R11, R11, RZ, P2 ;  /* 0x000000ff0b0b7208 */ /* 0x000fe20001000000 */
[----:B------:R-:W-:Y:S08]  /*06c0*/  @P0 EXIT ;  /* 0x000000000000094d */ /* 0x000ff00003800000 */
[----:B------:R-:W-:Y:S01]  /*06d0*/  STG.E.64 desc[UR4][R4.64], R10 ;  /* 0x0000000a04007986 */ /* 0x000fe2000c101b04 */
[----:B------:R-:W-:Y:S05]  /*06e0*/  EXIT ;  /* 0x000000000000794d */ /* 0x000fea0003800000 */
.L_x_0:
[----:B------:R-:W-:-:S00]  /*06f0*/  BRA `(.L_x_0) ;  /* 0xfffffffc00fc7947 */ /* 0x000fc0000383ffff */
[----:B------:R-:W-:-:S00]  /*0700*/  NOP ;  /* 0x0000000000007918 */ /* 0x000fc00000000000 */
[----:B------:R-:W-:-:S00]  /*0710*/  NOP ;  /* 0x0000000000007918 */ /* 0x000fc00000000000 */
[----:B------:R-:W-:-:S00]  /*0720*/  NOP ;  /* 0x0000000000007918 */ /* 0x000fc00000000000 */
[----:B------:R-:W-:-:S00]  /*0730*/  NOP ;  /* 0x0000000000007918 */ /* 0x000fc00000000000 */
[----:B------:R-:W-:-:S00]  /*0740*/  NOP ;  /* 0x0000000000007918 */ /* 0x000fc00000000000 */
[----:B------:R-:W-:-:S00]  /*0750*/  NOP ;  /* 0x0000000000007918 */ /* 0x000fc00000000000 */
[----:B------:R-:W-:-:S00]  /*0760*/  NOP ;  /* 0x0000000000007918 */ /* 0x000fc00000000000 */
[----:B------:R-:W-:-:S00]  /*0770*/  NOP ;  /* 0x0000000000007918 */ /* 0x000fc00000000000 */
.L_x_1:


//--------------------- .nv.global.init           --------------------------
	.section	.nv.global.init,"aw",@progbits
.nv.global.init:
	.type		_$_str,@object
	.size		_$_str,(_$_str_$_2 - _$_str)
_$_str:
        /*0000*/ 	.byte	0x5f, 0x5f, 0x43, 0x55, 0x44, 0x41, 0x5f, 0x46, 0x54, 0x5a, 0x00
	.type		_$_str_$_2,@object
	.size		_$_str_$_2,(.L_1 - _$_str_$_2)
_$_str_$_2:
        /*000b*/ 	.byte	0x5f, 0x5f, 0x43, 0x55, 0x44, 0x41, 0x5f, 0x50, 0x52, 0x45, 0x43, 0x5f, 0x53, 0x51, 0x52, 0x54
        /*001b*/ 	.byte	0x00
.L_1:


//--------------------- .nv.constant0.triton_poi_fused__native_batch_norm_legit_no_training_reflection_pad2d_relu_10 --------------------------
	.section	.nv.constant0.triton_poi_fused__native_batch_norm_legit_no_training_reflection_pad2d_relu_10,"a",@progbits
	.sectionflags	@""
	.align	4
.nv.constant0.triton_poi_fused__native_batch_norm_legit_no_training_reflection_pad2d_relu_10:
	.zero		580
